	.headerflags	@"EF_CUDA_TEXMODE_UNIFIED EF_CUDA_64BIT_ADDRESS EF_CUDA_ACCELERATORS EF_CUDA_SM90 EF_CUDA_VIRTUAL_SM(EF_CUDA_SM90)"
	.elftype	@"ET_EXEC"


//--------------------- .nv.info                  --------------------------
	.section	.nv.info,"",@"SHT_CUDA_INFO"
	.align	4


	//----- nvinfo : EIATTR_REGCOUNT
	.align		4
        /*0000*/ 	.byte	0x04, 0x2f
        /*0002*/ 	.short	(.L_1 - .L_0)
	.align		4
.L_0:
        /*0004*/ 	.word	index@(triton_poi_fused_relu_threshold_backward_0)
        /*0008*/ 	.word	0x0000000e


	//----- nvinfo : EIATTR_MIN_STACK_SIZE
	.align		4
.L_1:
        /*000c*/ 	.byte	0x04, 0x12
        /*000e*/ 	.short	(.L_3 - .L_2)
	.align		4
.L_2:
        /*0010*/ 	.word	index@(triton_poi_fused_relu_threshold_backward_0)
        /*0014*/ 	.word	0x00000000


	//----- nvinfo : EIATTR_FRAME_SIZE
	.align		4
.L_3:
        /*0018*/ 	.byte	0x04, 0x11
        /*001a*/ 	.short	(.L_5 - .L_4)
	.align		4
.L_4:
        /*001c*/ 	.word	index@(triton_poi_fused_relu_threshold_backward_0)
        /*0020*/ 	.word	0x00000000


	//----- nvinfo : EIATTR_MIN_STACK_SIZE
	.align		4
.L_5:
        /*0024*/ 	.byte	0x04, 0x12
        /*0026*/ 	.short	(.L_7 - .L_6)
	.align		4
.L_6:
        /*0028*/ 	.word	index@(triton_poi_fused_relu_threshold_backward_0)
        /*002c*/ 	.word	0x00000000
.L_7:


//--------------------- .nv.info.triton_poi_fused_relu_threshold_backward_0 --------------------------
	.section	.nv.info.triton_poi_fused_relu_threshold_backward_0,"",@"SHT_CUDA_INFO"
	.sectionflags	@""
	.align	4


	//----- nvinfo : EIATTR_CUDA_API_VERSION
	.align		4
        /*0000*/ 	.byte	0x04, 0x37
        /*0002*/ 	.short	(.L_9 - .L_8)
.L_8:
        /*0004*/ 	.word	0x0000007c


	//----- nvinfo : EIATTR_KPARAM_INFO
	.align		4
.L_9:
        /*0008*/ 	.byte	0x04, 0x17
        /*000a*/ 	.short	(.L_11 - .L_10)
.L_10:
        /*000c*/ 	.word	0x00000000
        /*0010*/ 	.short	0x0003
        /*0012*/ 	.short	0x0018
        /*0014*/ 	.byte	0x00, 0xf0, 0x11, 0x00


	//----- nvinfo : EIATTR_KPARAM_INFO
	.align		4
.L_11:
        /*0018*/ 	.byte	0x04, 0x17
        /*001a*/ 	.short	(.L_13 - .L_12)
.L_12:
        /*001c*/ 	.word	0x00000000
        /*0020*/ 	.short	0x0002
        /*0022*/ 	.short	0x0010
        /*0024*/ 	.byte	0x00, 0xf4, 0x21, 0x00


	//----- nvinfo : EIATTR_KPARAM_INFO
	.align		4
.L_13:
        /*0028*/ 	.byte	0x04, 0x17
        /*002a*/ 	.short	(.L_15 - .L_14)
.L_14:
        /*002c*/ 	.word	0x00000000
        /*0030*/ 	.short	0x0001
        /*0032*/ 	.short	0x0008
        /*0034*/ 	.byte	0x00, 0xf4, 0x21, 0x00


	//----- nvinfo : EIATTR_KPARAM_INFO
	.align		4
.L_15:
        /*0038*/ 	.byte	0x04, 0x17
        /*003a*/ 	.short	(.L_17 - .L_16)
.L_16:
        /*003c*/ 	.word	0x00000000
        /*0040*/ 	.short	0x0000
        /*0042*/ 	.short	0x0000
        /*0044*/ 	.byte	0x00, 0xf4, 0x21, 0x00


	//----- nvinfo : EIATTR_SPARSE_MMA_MASK
	.align		4
.L_17:
        /*0048*/ 	.byte	0x03, 0x50
        /*004a*/ 	.short	0x0000


	//----- nvinfo : EIATTR_MAXREG_COUNT
	.align		4
        /*004c*/ 	.byte	0x03, 0x1b
        /*004e*/ 	.short	0x00ff


	//----- nvinfo : EIATTR_EXIT_INSTR_OFFSETS
	.align		4
        /*0050*/ 	.byte	0x04, 0x1c
        /*0052*/ 	.short	(.L_19 - .L_18)


	//   ....[0]....
.L_18:
        /*0054*/ 	.word	0x00000240


	//   ....[1]....
        /*0058*/ 	.word	0x00000260


	//----- nvinfo : EIATTR_REQNTID
	.align		4
.L_19:
        /*005c*/ 	.byte	0x04, 0x10
        /*005e*/ 	.short	(.L_21 - .L_20)
.L_20:
        /*0060*/ 	.word	0x00000080
        /*0064*/ 	.word	0x00000001
        /*0068*/ 	.word	0x00000001


	//----- nvinfo : EIATTR_CBANK_PARAM_SIZE
	.align		4
.L_21:
        /*006c*/ 	.byte	0x03, 0x19
        /*006e*/ 	.short	0x001c


	//----- nvinfo : EIATTR_PARAM_CBANK
	.align		4
        /*0070*/ 	.byte	0x04, 0x0a
        /*0072*/ 	.short	(.L_23 - .L_22)
	.align		4
.L_22:
        /*0074*/ 	.word	index@(.nv.constant0.triton_poi_fused_relu_threshold_backward_0)
        /*0078*/ 	.short	0x0210
        /*007a*/ 	.short	0x001c


	//----- nvinfo : EIATTR_SW_WAR
	.align		4
.L_23:
        /*007c*/ 	.byte	0x04, 0x36
        /*007e*/ 	.short	(.L_25 - .L_24)
.L_24:
        /*0080*/ 	.word	0x00000008
.L_25:


//--------------------- .nv.callgraph             --------------------------
	.section	.nv.callgraph,"",@"SHT_CUDA_CALLGRAPH"
	.align	4
	.sectionentsize	8
	.align		4
        /*0000*/ 	.word	0x00000000
	.align		4
        /*0004*/ 	.word	0xffffffff
	.align		4
        /*0008*/ 	.word	0x00000000
	.align		4
        /*000c*/ 	.word	0xfffffffe
	.align		4
        /*0010*/ 	.word	0x00000000
	.align		4
        /*0014*/ 	.word	0xfffffffd
	.align		4
        /*0018*/ 	.word	0x00000000
	.align		4
        /*001c*/ 	.word	0xfffffffc


//--------------------- .text.triton_poi_fused_relu_threshold_backward_0 --------------------------
	.section	.text.triton_poi_fused_relu_threshold_backward_0,"ax",@progbits
	.align	128
        .global         triton_poi_fused_relu_threshold_backward_0
        .type           triton_poi_fused_relu_threshold_backward_0,@function
        .size           triton_poi_fused_relu_threshold_backward_0,(.L_x_1 - triton_poi_fused_relu_threshold_backward_0)
        .other          triton_poi_fused_relu_threshold_backward_0,@"STO_CUDA_ENTRY STV_DEFAULT"
triton_poi_fused_relu_threshold_backward_0:
.text.triton_poi_fused_relu_threshold_backward_0:
[----:B------:R-:W0:Y:S02]  /*0000*/  LDC R1, c[0x0][0x28] ;  /* 0x00000a00ff017b82 */ /* 0x000e240000000800 */
[----:B------:R-:W1:Y:S01]  /*0010*/  S2R R0, SR_TID.X ;  /* 0x0000000000007919 */ /* 0x000e620000002100 */
[----:B------:R-:W2:Y:S01]  /*0020*/  LDC.64 R4, c[0x0][0x218] ;  /* 0x00008600ff047b82 */ /* 0x000ea20000000a00 */
[----:B------:R-:W-:Y:S01]  /*0030*/  CS2R R10, SRZ ;  /* 0x00000000000a7805 */ /* 0x000fe2000001ff00 */
[----:B------:R-:W-:Y:S01]  /*0040*/  ULDC.64 UR4, c[0x0][0x208] ;  /* 0x0000820000047ab9 */ /* 0x000fe20000000a00 */
[----:B------:R-:W3:Y:S01]  /*0050*/  S2R R7, SR_CTAID.X ;  /* 0x0000000000077919 */ /* 0x000ee20000002500 */
[----:B------:R-:W-:-:S04]  /*0060*/  ULDC.64 UR6, c[0x0][0x220] ;  /* 0x0000880000067ab9 */ /* 0x000fc80000000a00 */
[----:B------:R-:W4:Y:S01]  /*0070*/  LDC.64 R2, c[0x0][0x210] ;  /* 0x00008400ff027b82 */ /* 0x000f220000000a00 */
[----:B-1----:R-:W-:Y:S01]  /*0080*/  IMAD.SHL.U32 R0, R0, 0x2, RZ ;  /* 0x0000000200007824 */ /* 0x002fe200078e00ff */
[----:B---3--:R-:W-:-:S04]  /*0090*/  SHF.R.S32.HI R6, RZ, 0x17, R7 ;  /* 0x00000017ff067819 */ /* 0x008fc80000011407 */
[----:B------:R-:W-:-:S05]  /*00a0*/  LOP3.LUT R0, R0, 0xfe, RZ, 0xc0, !PT ;  /* 0x000000fe00007812 */ /* 0x000fca00078ec0ff */
[----:B------:R-:W-:Y:S01]  /*00b0*/  IMAD R7, R7, 0x100, R0 ;  /* 0x0000010007077824 */ /* 0x000fe200078e0200 */
[----:B------:R-:W-:-:S03]  /*00c0*/  SGXT R0, R6, 0x1 ;  /* 0x000000010600781a */ /* 0x000fc60000000200 */
[C---:B----4-:R-:W-:Y:S01]  /*00d0*/  IMAD.WIDE R2, R7.reuse, 0x4, R2 ;  /* 0x0000000407027825 */ /* 0x050fe200078e0202 */
[----:B------:R-:W-:Y:S02]  /*00e0*/  LEA.HI R0, R0, R7, RZ, 0x6 ;  /* 0x0000000700007211 */ /* 0x000fe400078f30ff */
[----:B------:R-:W-:Y:S02]  /*00f0*/  ISETP.GE.AND P0, PT, R7, 0x400, PT ;  /* 0x000004000700780c */ /* 0x000fe40003f06270 */
[----:B------:R-:W-:-:S05]  /*0100*/  LOP3.LUT R0, R0, 0xffffffc0, RZ, 0xc0, !PT ;  /* 0xffffffc000007812 */ /* 0x000fca00078ec0ff */
[----:B------:R-:W-:-:S04]  /*0110*/  IMAD.IADD R9, R7, 0x1, -R0 ;  /* 0x0000000107097824 */ /* 0x000fc800078e0a00 */
[----:B--2---:R-:W-:Y:S01]  /*0120*/  IMAD.WIDE R4, R9, 0x4, R4 ;  /* 0x0000000409047825 */ /* 0x004fe200078e0204 */
[----:B------:R-:W-:-:S04]  /*0130*/  CS2R R8, SRZ ;  /* 0x0000000000087805 */ /* 0x000fc8000001ff00 */
[----:B------:R-:W2:Y:S04]  /*0140*/  @!P0 LDG.E.EL.64 R10, desc[UR4][R4.64] ;  /* 0x00000004040a8981 */ /* 0x000ea8000c2e1b00 */
[----:B------:R-:W2:Y:S02]  /*0150*/  @!P0 LDG.E.64 R8, desc[UR4][R2.64] ;  /* 0x0000000402088981 */ /* 0x000ea4000c1e1b00 */
[----:B--2---:R-:W-:Y:S01]  /*0160*/  FSETP.GEU.AND P2, PT, R8, -R10, PT ;  /* 0x8000000a0800720b */ /* 0x004fe20003f4e000 */
[----:B------:R-:W-:Y:S01]  /*0170*/  FADD R8, R10, R8 ;  /* 0x000000080a087221 */ /* 0x000fe20000000000 */
[----:B------:R-:W-:Y:S01]  /*0180*/  FADD R0, R11, R9 ;  /* 0x000000090b007221 */ /* 0x000fe20000000000 */
[----:B------:R-:W-:-:S03]  /*0190*/  FSETP.GEU.AND P1, PT, R9, -R11, PT ;  /* 0x8000000b0900720b */ /* 0x000fc60003f2e000 */
[----:B------:R-:W-:Y:S02]  /*01a0*/  FSEL R8, R8, RZ, P2 ;  /* 0x000000ff08087208 */ /* 0x000fe40001000000 */
[----:B------:R-:W-:Y:S02]  /*01b0*/  FSEL R9, R0, RZ, P1 ;  /* 0x000000ff00097208 */ /* 0x000fe40000800000 */
[----:B------:R-:W-:Y:S02]  /*01c0*/  FSETP.GTU.AND P3, PT, R8, RZ, PT ;  /* 0x000000ff0800720b */ /* 0x000fe40003f6c000 */
[----:B------:R-:W-:Y:S02]  /*01d0*/  FSETP.GTU.AND P2, PT, R9, RZ, PT ;  /* 0x000000ff0900720b */ /* 0x000fe40003f4c000 */
[----:B------:R-:W-:Y:S02]  /*01e0*/  IADD3 R6, P1, R7, UR6, RZ ;  /* 0x0000000607067c10 */ /* 0x000fe4000ff3e0ff */
[----:B------:R-:W-:-:S02]  /*01f0*/  SEL R0, RZ, 0x1, P3 ;  /* 0x00000001ff007807 */ /* 0x000fc40001800000 */
[----:B------:R-:W-:Y:S01]  /*0200*/  SEL R5, RZ, 0x100, P2 ;  /* 0x00000100ff057807 */ /* 0x000fe20001000000 */
[----:B------:R1:W-:Y:S01]  /*0210*/  @!P0 STG.E.64 desc[UR4][R2.64], R8 ;  /* 0x0000000802008986 */ /* 0x0003e2000c101b04 */
[----:B------:R-:W-:-:S03]  /*0220*/  LEA.HI.X.SX32 R7, R7, UR7, 0x1, P1 ;  /* 0x0000000707077c11 */ /* 0x000fc600088f0eff */
[----:B------:R-:W-:Y:S01]  /*0230*/  IMAD.IADD R5, R0, 0x1, R5 ;  /* 0x0000000100057824 */ /* 0x000fe200078e0205 */
[----:B------:R-:W-:Y:S06]  /*0240*/  @P0 EXIT ;  /* 0x000000000000094d */ /* 0x000fec0003800000 */
[----:B------:R-:W-:Y:S01]  /*0250*/  STG.E.U16 desc[UR4][R6.64], R5 ;  /* 0x0000000506007986 */ /* 0x000fe2000c101504 */
[----:B------:R-:W-:Y:S05]  /*0260*/  EXIT ;  /* 0x000000000000794d */ /* 0x000fea0003800000 */
.L_x_0:
[----:B------:R-:W-:-:S00]  /*0270*/  BRA `(.L_x_0) ;  /* 0xfffffffc00fc7947 */ /* 0x000fc0000383ffff */
[----:B------:R-:W-:-:S00]  /*0280*/  NOP ;  /* 0x0000000000007918 */ /* 0x000fc00000000000 */
[----:B------:R-:W-:-:S00]  /*0290*/  NOP ;  /* 0x0000000000007918 */ /* 0x000fc00000000000 */
[----:B------:R-:W-:-:S00]  /*02a0*/  NOP ;  /* 0x0000000000007918 */ /* 0x000fc00000000000 */
[----:B------:R-:W-:-:S00]  /*02b0*/  NOP ;  /* 0x0000000000007918 */ /* 0x000fc00000000000 */
[----:B------:R-:W-:-:S00]  /*02c0*/  NOP ;  /* 0x0000000000007918 */ /* 0x000fc00000000000 */
[----:B------:R-:W-:-:S00]  /*02d0*/  NOP ;  /* 0x0000000000007918 */ /* 0x000fc00000000000 */
[----:B------:R-:W-:-:S00]  /*02e0*/  NOP ;  /* 0x0000000000007918 */ /* 0x000fc00000000000 */
[----:B------:R-:W-:-:S00]  /*02f0*/  NOP ;  /* 0x0000000000007918 */ /* 0x000fc00000000000 */
.L_x_1:


//--------------------- .nv.constant0.triton_poi_fused_relu_threshold_backward_0 --------------------------
	.section	.nv.constant0.triton_poi_fused_relu_threshold_backward_0,"a",@progbits
	.sectionflags	@""
	.align	4
.nv.constant0.triton_poi_fused_relu_threshold_backward_0:
	.zero		556
